//
// Generated by NVIDIA NVVM Compiler
//
// Compiler Build ID: CL-36424714
// Cuda compilation tools, release 13.0, V13.0.88
// Based on NVVM 20.0.0
//

.version 9.0
.target sm_100
.address_size 64

	// .globl	_Z7dkernelv
.extern .func  (.param .b32 func_retval0) vprintf
(
	.param .b64 vprintf_param_0,
	.param .b64 vprintf_param_1
)
;
.global .align 1 .b8 $str[12] = {72, 101, 108, 108, 111, 32, 67, 117, 100, 97, 10};

.visible .entry _Z7dkernelv()
{
	.reg .b32 	%r<3>;
	.reg .b64 	%rd<3>;

	mov.u64 	%rd1, $str;
	cvta.global.u64 	%rd2, %rd1;
	{ // callseq 0, 0
	.param .b64 param0;
	st.param.b64 	[param0], %rd2;
	.param .b64 param1;
	st.param.b64 	[param1], 0;
	.param .b32 retval0;
	call.uni (retval0), 
	vprintf, 
	(
	param0, 
	param1
	);
	ld.param.b32 	%r1, [retval0];
	} // callseq 0
	ret;

}


// ===== COMPILED SASS (sm_100) =====

	.target	sm_100

	.elftype	@"ET_EXEC"


//--------------------- .note.nv.tkinfo           --------------------------
	.section	.note.nv.tkinfo,"",@"SHT_NOTE"
	.sectionflags	@"SHF_NOTE_NV_TKINFO"
	.tkinfo
        /*0018*/ 	.word	0x00000002
        /*0030*/ 	.string	""
        /*0030*/ 	.string	"ptxas"
        /*0030*/ 	.string	"Cuda compilation tools, release 13.0, V13.0.88"
        /*0030*/ 	.string	"Build cuda_13.0.r13.0/compiler.36424714_0"
        /*0030*/ 	.string	"-arch sm_100 -m 64 "



//--------------------- .note.nv.cuinfo           --------------------------
	.section	.note.nv.cuinfo,"",@"SHT_NOTE"
	.sectionflags	@"SHF_NOTE_NV_CUINFO"
        /*0018*/ 	.short	0x0002
        /*001a*/ 	.short	0x0064
        /*001c*/ 	.short	0x0082
	.zero		2


//--------------------- .nv.info                  --------------------------
	.section	.nv.info,"",@"SHT_CUDA_INFO"
	.align	4


	//----- nvinfo : EIATTR_REGCOUNT
	.align		4
        /*0000*/ 	.byte	0x04, 0x2f
        /*0002*/ 	.short	(.L_2 - .L_1)
	.align		4
.L_1:
        /*0004*/ 	.word	index@(_Z7dkernelv)
        /*0008*/ 	.word	0x00000018


	//----- nvinfo : EIATTR_FRAME_SIZE
	.align		4
.L_2:
        /*000c*/ 	.byte	0x04, 0x11
        /*000e*/ 	.short	(.L_4 - .L_3)
	.align		4
.L_3:
        /*0010*/ 	.word	index@(_Z7dkernelv)
        /*0014*/ 	.word	0x00000000


	//----- nvinfo : EIATTR_MIN_STACK_SIZE
	.align		4
.L_4:
        /*0018*/ 	.byte	0x04, 0x12
        /*001a*/ 	.short	(.L_6 - .L_5)
	.align		4
.L_5:
        /*001c*/ 	.word	index@(_Z7dkernelv)
        /*0020*/ 	.word	0x00000000
.L_6:


//--------------------- .nv.compat                --------------------------
	.section	.nv.compat,"",@"SHT_CUDA_COMPAT_INFO"
	.align	4
        /*0000*/ 	.byte	0x02, 0x09, 0x00, 0x00, 0x02, 0x02, 0x01, 0x00, 0x02, 0x05, 0x05, 0x00, 0x03, 0x07, 0x01, 0x01
        /*0010*/ 	.byte	0x02, 0x03, 0x00, 0x00, 0x02, 0x06, 0x01, 0x00, 0x04, 0x0b, 0x08, 0x00, 0x09, 0x00, 0x00, 0x00
        /*0020*/ 	.byte	0x00, 0x00, 0x00, 0x00


//--------------------- .nv.info._Z7dkernelv      --------------------------
	.section	.nv.info._Z7dkernelv,"",@"SHT_CUDA_INFO"
	.sectionflags	@""
	.align	4


	//----- nvinfo : EIATTR_CUDA_API_VERSION
	.align		4
        /*0000*/ 	.byte	0x04, 0x37
        /*0002*/ 	.short	(.L_8 - .L_7)
.L_7:
        /*0004*/ 	.word	0x00000082


	//----- nvinfo : EIATTR_SPARSE_MMA_MASK
	.align		4
.L_8:
        /*0008*/ 	.byte	0x03, 0x50
        /*000a*/ 	.short	0x0000


	//----- nvinfo : EIATTR_MAXREG_COUNT
	.align		4
        /*000c*/ 	.byte	0x03, 0x1b
        /*000e*/ 	.short	0x00ff


	//----- nvinfo : EIATTR_EXTERNS
	.align		4
        /*0010*/ 	.byte	0x04, 0x0f
        /*0012*/ 	.short	(.L_10 - .L_9)


	//   ....[0]....
	.align		4
.L_9:
        /*0014*/ 	.word	index@(vprintf)


	//----- nvinfo : EIATTR_MERCURY_ISA_VERSION
	.align		4
.L_10:
        /*0018*/ 	.byte	0x03, 0x5f
        /*001a*/ 	.short	0x0101


	//----- nvinfo : EIATTR_VRC_CTA_INIT_COUNT
	.align		4
        /*001c*/ 	.byte	0x02, 0x4a
	.zero		1
	.zero		1


	//----- nvinfo : EIATTR_SYSCALL_OFFSETS
	.align		4
        /*0020*/ 	.byte	0x04, 0x46
        /*0022*/ 	.short	(.L_12 - .L_11)


	//   ....[0]....
.L_11:
        /*0024*/ 	.word	0x00000080


	//----- nvinfo : EIATTR_EXIT_INSTR_OFFSETS
	.align		4
.L_12:
        /*0028*/ 	.byte	0x04, 0x1c
        /*002a*/ 	.short	(.L_14 - .L_13)


	//   ....[0]....
.L_13:
        /*002c*/ 	.word	0x00000090


	//----- nvinfo : EIATTR_SW_WAR
	.align		4
.L_14:
        /*0030*/ 	.byte	0x04, 0x36
        /*0032*/ 	.short	(.L_16 - .L_15)
.L_15:
        /*0034*/ 	.word	0x00000008
.L_16:


//--------------------- .nv.callgraph             --------------------------
	.section	.nv.callgraph,"",@"SHT_CUDA_CALLGRAPH"
	.align	4
	.sectionentsize	8
	.align		4
        /*0000*/ 	.word	0x00000000
	.align		4
        /*0004*/ 	.word	0xffffffff
	.align		4
        /*0008*/ 	.word	index@(_Z7dkernelv)
	.align		4
        /*000c*/ 	.word	index@(vprintf)
	.align		4
        /*0010*/ 	.word	0x00000000
	.align		4
        /*0014*/ 	.word	0xfffffffe
	.align		4
        /*0018*/ 	.word	0x00000000
	.align		4
        /*001c*/ 	.word	0xfffffffd
	.align		4
        /*0020*/ 	.word	0x00000000
	.align		4
        /*0024*/ 	.word	0xfffffffc


//--------------------- .nv.constant4             --------------------------
	.section	.nv.constant4,"a",@progbits
	.align	8
	.align		8
.nv.constant4:
        /*0000*/ 	.dword	vprintf
	.align		8
        /*0008*/ 	.dword	$str


//--------------------- .text._Z7dkernelv         --------------------------
	.section	.text._Z7dkernelv,"ax",@progbits
	.align	128
        .global         _Z7dkernelv
        .type           _Z7dkernelv,@function
        .size           _Z7dkernelv,(.L_x_2 - _Z7dkernelv)
        .other          _Z7dkernelv,@"STO_CUDA_ENTRY STV_DEFAULT"
_Z7dkernelv:
.text._Z7dkernelv:
[----:B------:R-:W0:Y:S01]  /*0000*/  LDC R1, c[0x0][0x37c] ;  /* 0x0000df00ff017b82 */ /* 0x000e220000000800 */
[----:B------:R-:W-:Y:S01]  /*0010*/  MOV R0, 0x0 ;  /* 0x0000000000007802 */ /* 0x000fe20000000f00 */
[----:B------:R-:W1:Y:S01]  /*0020*/  LDCU.64 UR4, c[0x4][0x8] ;  /* 0x01000100ff0477ac */ /* 0x000e620008000a00 */
[----:B------:R-:W-:-:S05]  /*0030*/  CS2R R6, SRZ ;  /* 0x0000000000067805 */ /* 0x000fca000001ff00 */
[----:B------:R2:W3:Y:S01]  /*0040*/  LDC.64 R2, c[0x4][R0] ;  /* 0x0100000000027b82 */ /* 0x0004e20000000a00 */
[----:B-1----:R-:W-:Y:S02]  /*0050*/  IMAD.U32 R4, RZ, RZ, UR4 ;  /* 0x00000004ff047e24 */ /* 0x002fe4000f8e00ff */
[----:B--2---:R-:W-:-:S07]  /*0060*/  IMAD.U32 R5, RZ, RZ, UR5 ;  /* 0x00000005ff057e24 */ /* 0x004fce000f8e00ff */
[----:B------:R-:W-:-:S07]  /*0070*/  LEPC R20, `(.L_x_0) ;  /* 0x000000001014794e */ /* 0x000fce0000000000 */
[----:B0--3--:R-:W-:Y:S05]  /*0080*/  CALL.ABS.NOINC R2 ;  /* 0x0000000002007343 */ /* 0x009fea0003c00000 */
.L_x_0:
[----:B------:R-:W-:Y:S05]  /*0090*/  EXIT ;  /* 0x000000000000794d */ /* 0x000fea0003800000 */
.L_x_1:
[----:B------:R-:W-:-:S00]  /*00a0*/  BRA `(.L_x_1) ;  /* 0xfffffffc00fc7947 */ /* 0x000fc0000383ffff */
[----:B------:R-:W-:-:S00]  /*00b0*/  NOP ;  /* 0x0000000000007918 */ /* 0x000fc00000000000 */
        /* <DEDUP_REMOVED lines=12> */
.L_x_2:


//--------------------- .nv.global.init           --------------------------
	.section	.nv.global.init,"aw",@progbits
.nv.global.init:
	.type		$str,@object
	.size		$str,(.L_0 - $str)
$str:
        /*0000*/ 	.byte	0x48, 0x65, 0x6c, 0x6c, 0x6f, 0x20, 0x43, 0x75, 0x64, 0x61, 0x0a, 0x00
.L_0:


//--------------------- .nv.shared.reserved.0     --------------------------
	.section	.nv.shared.reserved.0,"aw",@nobits
	.weak		__nv_reservedSMEM_offset_0_alias
	.size		__nv_reservedSMEM_offset_0_alias, 0, 64
	.other		__nv_reservedSMEM_offset_0_alias,@"STO_CUDA_RESERVED_SHARED STV_DEFAULT"
__nv_reservedSMEM_offset_0_alias:
	.zero		0
	.zero		64


//--------------------- .nv.constant0._Z7dkernelv --------------------------
	.section	.nv.constant0._Z7dkernelv,"a",@progbits
	.sectionflags	@""
	.align	4
.nv.constant0._Z7dkernelv:
	.zero		896


//--------------------- SYMBOLS --------------------------

	.type		.nv.reservedSmem.offset0,@object
	.size		.nv.reservedSmem.offset0,0x4
	.type		vprintf,@function
